//
// Generated by NVIDIA NVVM Compiler
//
// Compiler Build ID: CL-36424714
// Cuda compilation tools, release 13.0, V13.0.88
// Based on NVVM 20.0.0
//

.version 9.0
.target sm_100
.address_size 64

	// .globl	_Z9sumArraysPiS_Pxi

.visible .entry _Z9sumArraysPiS_Pxi(
	.param .u64 .ptr .align 1 _Z9sumArraysPiS_Pxi_param_0,
	.param .u64 .ptr .align 1 _Z9sumArraysPiS_Pxi_param_1,
	.param .u64 .ptr .align 1 _Z9sumArraysPiS_Pxi_param_2,
	.param .u32 _Z9sumArraysPiS_Pxi_param_3
)
{
	.reg .pred 	%p<2>;
	.reg .b32 	%r<9>;
	.reg .b64 	%rd<13>;

	ld.param.u64 	%rd1, [_Z9sumArraysPiS_Pxi_param_0];
	ld.param.u64 	%rd2, [_Z9sumArraysPiS_Pxi_param_1];
	ld.param.u64 	%rd3, [_Z9sumArraysPiS_Pxi_param_2];
	ld.param.u32 	%r2, [_Z9sumArraysPiS_Pxi_param_3];
	mov.u32 	%r3, %tid.x;
	mov.u32 	%r4, %ctaid.x;
	mov.u32 	%r5, %ntid.x;
	mad.lo.s32 	%r1, %r4, %r5, %r3;
	setp.ge.s32 	%p1, %r1, %r2;
	@%p1 bra 	$L__BB0_2;
	cvta.to.global.u64 	%rd4, %rd1;
	cvta.to.global.u64 	%rd5, %rd2;
	cvta.to.global.u64 	%rd6, %rd3;
	mul.wide.s32 	%rd7, %r1, 4;
	add.s64 	%rd8, %rd4, %rd7;
	ld.global.u32 	%r6, [%rd8];
	add.s64 	%rd9, %rd5, %rd7;
	ld.global.u32 	%r7, [%rd9];
	add.s32 	%r8, %r7, %r6;
	cvt.s64.s32 	%rd10, %r8;
	mul.wide.s32 	%rd11, %r1, 8;
	add.s64 	%rd12, %rd6, %rd11;
	st.global.u64 	[%rd12], %rd10;
$L__BB0_2:
	ret;

}
	// .globl	_Z6reducePxi
.visible .entry _Z6reducePxi(
	.param .u64 .ptr .align 1 _Z6reducePxi_param_0,
	.param .u32 _Z6reducePxi_param_1
)
{
	.reg .pred 	%p<4>;
	.reg .b32 	%r<11>;
	.reg .b64 	%rd<10>;

	ld.param.u64 	%rd2, [_Z6reducePxi_param_0];
	ld.param.u32 	%r4, [_Z6reducePxi_param_1];
	mov.u32 	%r5, %tid.x;
	mov.u32 	%r6, %ctaid.x;
	mov.u32 	%r7, %ntid.x;
	mad.lo.s32 	%r1, %r6, %r7, %r5;
	setp.lt.s32 	%p1, %r4, 2;
	@%p1 bra 	$L__BB1_5;
	cvta.to.global.u64 	%rd3, %rd2;
	mul.wide.s32 	%rd4, %r1, 8;
	add.s64 	%rd1, %rd3, %rd4;
	mov.b32 	%r10, 1;
$L__BB1_2:
	sub.s32 	%r9, %r4, %r10;
	setp.ge.s32 	%p2, %r1, %r9;
	@%p2 bra 	$L__BB1_4;
	mul.wide.s32 	%rd5, %r10, 8;
	add.s64 	%rd6, %rd1, %rd5;
	ld.global.u64 	%rd7, [%rd6];
	ld.global.u64 	%rd8, [%rd1];
	add.s64 	%rd9, %rd8, %rd7;
	st.global.u64 	[%rd1], %rd9;
$L__BB1_4:
	bar.sync 	0;
	shl.b32 	%r10, %r10, 1;
	setp.lt.s32 	%p3, %r10, %r4;
	@%p3 bra 	$L__BB1_2;
$L__BB1_5:
	ret;

}


// ===== COMPILED SASS (sm_100) =====

	.target	sm_100

	.elftype	@"ET_EXEC"


//--------------------- .note.nv.tkinfo           --------------------------
	.section	.note.nv.tkinfo,"",@"SHT_NOTE"
	.sectionflags	@"SHF_NOTE_NV_TKINFO"
	.tkinfo
        /*0018*/ 	.word	0x00000002
        /*0030*/ 	.string	""
        /*0030*/ 	.string	"ptxas"
        /*0030*/ 	.string	"Cuda compilation tools, release 13.0, V13.0.88"
        /*0030*/ 	.string	"Build cuda_13.0.r13.0/compiler.36424714_0"
        /*0030*/ 	.string	"-arch sm_100 -m 64 "



//--------------------- .note.nv.cuinfo           --------------------------
	.section	.note.nv.cuinfo,"",@"SHT_NOTE"
	.sectionflags	@"SHF_NOTE_NV_CUINFO"
        /*0018*/ 	.short	0x0002
        /*001a*/ 	.short	0x0064
        /*001c*/ 	.short	0x0082
	.zero		2


//--------------------- .nv.info                  --------------------------
	.section	.nv.info,"",@"SHT_CUDA_INFO"
	.align	4


	//----- nvinfo : EIATTR_REGCOUNT
	.align		4
        /*0000*/ 	.byte	0x04, 0x2f
        /*0002*/ 	.short	(.L_1 - .L_0)
	.align		4
.L_0:
        /*0004*/ 	.word	index@(_Z9sumArraysPiS_Pxi)
        /*0008*/ 	.word	0x0000000e


	//----- nvinfo : EIATTR_FRAME_SIZE
	.align		4
.L_1:
        /*000c*/ 	.byte	0x04, 0x11
        /*000e*/ 	.short	(.L_3 - .L_2)
	.align		4
.L_2:
        /*0010*/ 	.word	index@(_Z9sumArraysPiS_Pxi)
        /*0014*/ 	.word	0x00000000


	//----- nvinfo : EIATTR_REGCOUNT
	.align		4
.L_3:
        /*0018*/ 	.byte	0x04, 0x2f
        /*001a*/ 	.short	(.L_5 - .L_4)
	.align		4
.L_4:
        /*001c*/ 	.word	index@(_Z6reducePxi)
        /*0020*/ 	.word	0x0000000e


	//----- nvinfo : EIATTR_FRAME_SIZE
	.align		4
.L_5:
        /*0024*/ 	.byte	0x04, 0x11
        /*0026*/ 	.short	(.L_7 - .L_6)
	.align		4
.L_6:
        /*0028*/ 	.word	index@(_Z6reducePxi)
        /*002c*/ 	.word	0x00000000


	//----- nvinfo : EIATTR_MIN_STACK_SIZE
	.align		4
.L_7:
        /*0030*/ 	.byte	0x04, 0x12
        /*0032*/ 	.short	(.L_9 - .L_8)
	.align		4
.L_8:
        /*0034*/ 	.word	index@(_Z6reducePxi)
        /*0038*/ 	.word	0x00000000


	//----- nvinfo : EIATTR_MIN_STACK_SIZE
	.align		4
.L_9:
        /*003c*/ 	.byte	0x04, 0x12
        /*003e*/ 	.short	(.L_11 - .L_10)
	.align		4
.L_10:
        /*0040*/ 	.word	index@(_Z9sumArraysPiS_Pxi)
        /*0044*/ 	.word	0x00000000
.L_11:


//--------------------- .nv.compat                --------------------------
	.section	.nv.compat,"",@"SHT_CUDA_COMPAT_INFO"
	.align	4
        /*0000*/ 	.byte	0x02, 0x09, 0x00, 0x00, 0x02, 0x02, 0x01, 0x00, 0x02, 0x05, 0x05, 0x00, 0x03, 0x07, 0x01, 0x01
        /*0010*/ 	.byte	0x02, 0x03, 0x00, 0x00, 0x02, 0x06, 0x01, 0x00, 0x04, 0x0b, 0x08, 0x00, 0x09, 0x00, 0x00, 0x00
        /*0020*/ 	.byte	0x00, 0x00, 0x00, 0x00


//--------------------- .nv.info._Z6reducePxi     --------------------------
	.section	.nv.info._Z6reducePxi,"",@"SHT_CUDA_INFO"
	.sectionflags	@""
	.align	4


	//----- nvinfo : EIATTR_CUDA_API_VERSION
	.align		4
        /*0000*/ 	.byte	0x04, 0x37
        /*0002*/ 	.short	(.L_13 - .L_12)
.L_12:
        /*0004*/ 	.word	0x00000082


	//----- nvinfo : EIATTR_KPARAM_INFO
	.align		4
.L_13:
        /*0008*/ 	.byte	0x04, 0x17
        /*000a*/ 	.short	(.L_15 - .L_14)
.L_14:
        /*000c*/ 	.word	0x00000000
        /*0010*/ 	.short	0x0001
        /*0012*/ 	.short	0x0008
        /*0014*/ 	.byte	0x00, 0xf0, 0x11, 0x00


	//----- nvinfo : EIATTR_KPARAM_INFO
	.align		4
.L_15:
        /*0018*/ 	.byte	0x04, 0x17
        /*001a*/ 	.short	(.L_17 - .L_16)
.L_16:
        /*001c*/ 	.word	0x00000000
        /*0020*/ 	.short	0x0000
        /*0022*/ 	.short	0x0000
        /*0024*/ 	.byte	0x00, 0xf5, 0x21, 0x00


	//----- nvinfo : EIATTR_SPARSE_MMA_MASK
	.align		4
.L_17:
        /*0028*/ 	.byte	0x03, 0x50
        /*002a*/ 	.short	0x0000


	//----- nvinfo : EIATTR_MAXREG_COUNT
	.align		4
        /*002c*/ 	.byte	0x03, 0x1b
        /*002e*/ 	.short	0x00ff


	//----- nvinfo : EIATTR_NUM_BARRIERS
	.align		4
        /*0030*/ 	.byte	0x02, 0x4c
        /*0032*/ 	.byte	0x01
	.zero		1


	//----- nvinfo : EIATTR_MERCURY_ISA_VERSION
	.align		4
        /*0034*/ 	.byte	0x03, 0x5f
        /*0036*/ 	.short	0x0101


	//----- nvinfo : EIATTR_VRC_CTA_INIT_COUNT
	.align		4
        /*0038*/ 	.byte	0x02, 0x4a
	.zero		1
	.zero		1


	//----- nvinfo : EIATTR_EXIT_INSTR_OFFSETS
	.align		4
        /*003c*/ 	.byte	0x04, 0x1c
        /*003e*/ 	.short	(.L_19 - .L_18)


	//   ....[0]....
.L_18:
        /*0040*/ 	.word	0x00000060


	//   ....[1]....
        /*0044*/ 	.word	0x000001c0


	//----- nvinfo : EIATTR_CRS_STACK_SIZE
	.align		4
.L_19:
        /*0048*/ 	.byte	0x04, 0x1e
        /*004a*/ 	.short	(.L_21 - .L_20)
.L_20:
        /*004c*/ 	.word	0x00000000


	//----- nvinfo : EIATTR_CBANK_PARAM_SIZE
	.align		4
.L_21:
        /*0050*/ 	.byte	0x03, 0x19
        /*0052*/ 	.short	0x000c


	//----- nvinfo : EIATTR_PARAM_CBANK
	.align		4
        /*0054*/ 	.byte	0x04, 0x0a
        /*0056*/ 	.short	(.L_23 - .L_22)
	.align		4
.L_22:
        /*0058*/ 	.word	index@(.nv.constant0._Z6reducePxi)
        /*005c*/ 	.short	0x0380
        /*005e*/ 	.short	0x000c


	//----- nvinfo : EIATTR_SW_WAR
	.align		4
.L_23:
        /*0060*/ 	.byte	0x04, 0x36
        /*0062*/ 	.short	(.L_25 - .L_24)
.L_24:
        /*0064*/ 	.word	0x00000008
.L_25:


//--------------------- .nv.info._Z9sumArraysPiS_Pxi --------------------------
	.section	.nv.info._Z9sumArraysPiS_Pxi,"",@"SHT_CUDA_INFO"
	.sectionflags	@""
	.align	4


	//----- nvinfo : EIATTR_CUDA_API_VERSION
	.align		4
        /*0000*/ 	.byte	0x04, 0x37
        /*0002*/ 	.short	(.L_27 - .L_26)
.L_26:
        /*0004*/ 	.word	0x00000082


	//----- nvinfo : EIATTR_KPARAM_INFO
	.align		4
.L_27:
        /*0008*/ 	.byte	0x04, 0x17
        /*000a*/ 	.short	(.L_29 - .L_28)
.L_28:
        /*000c*/ 	.word	0x00000000
        /*0010*/ 	.short	0x0003
        /*0012*/ 	.short	0x0018
        /*0014*/ 	.byte	0x00, 0xf0, 0x11, 0x00


	//----- nvinfo : EIATTR_KPARAM_INFO
	.align		4
.L_29:
        /*0018*/ 	.byte	0x04, 0x17
        /*001a*/ 	.short	(.L_31 - .L_30)
.L_30:
        /*001c*/ 	.word	0x00000000
        /*0020*/ 	.short	0x0002
        /*0022*/ 	.short	0x0010
        /*0024*/ 	.byte	0x00, 0xf5, 0x21, 0x00


	//----- nvinfo : EIATTR_KPARAM_INFO
	.align		4
.L_31:
        /*0028*/ 	.byte	0x04, 0x17
        /*002a*/ 	.short	(.L_33 - .L_32)
.L_32:
        /*002c*/ 	.word	0x00000000
        /*0030*/ 	.short	0x0001
        /*0032*/ 	.short	0x0008
        /*0034*/ 	.byte	0x00, 0xf5, 0x21, 0x00


	//----- nvinfo : EIATTR_KPARAM_INFO
	.align		4
.L_33:
        /*0038*/ 	.byte	0x04, 0x17
        /*003a*/ 	.short	(.L_35 - .L_34)
.L_34:
        /*003c*/ 	.word	0x00000000
        /*0040*/ 	.short	0x0000
        /*0042*/ 	.short	0x0000
        /*0044*/ 	.byte	0x00, 0xf5, 0x21, 0x00


	//----- nvinfo : EIATTR_SPARSE_MMA_MASK
	.align		4
.L_35:
        /*0048*/ 	.byte	0x03, 0x50
        /*004a*/ 	.short	0x0000


	//----- nvinfo : EIATTR_MAXREG_COUNT
	.align		4
        /*004c*/ 	.byte	0x03, 0x1b
        /*004e*/ 	.short	0x00ff


	//----- nvinfo : EIATTR_MERCURY_ISA_VERSION
	.align		4
        /*0050*/ 	.byte	0x03, 0x5f
        /*0052*/ 	.short	0x0101


	//----- nvinfo : EIATTR_VRC_CTA_INIT_COUNT
	.align		4
        /*0054*/ 	.byte	0x02, 0x4a
	.zero		1
	.zero		1


	//----- nvinfo : EIATTR_EXIT_INSTR_OFFSETS
	.align		4
        /*0058*/ 	.byte	0x04, 0x1c
        /*005a*/ 	.short	(.L_37 - .L_36)


	//   ....[0]....
.L_36:
        /*005c*/ 	.word	0x00000070


	//   ....[1]....
        /*0060*/ 	.word	0x00000140


	//----- nvinfo : EIATTR_CBANK_PARAM_SIZE
	.align		4
.L_37:
        /*0064*/ 	.byte	0x03, 0x19
        /*0066*/ 	.short	0x001c


	//----- nvinfo : EIATTR_PARAM_CBANK
	.align		4
        /*0068*/ 	.byte	0x04, 0x0a
        /*006a*/ 	.short	(.L_39 - .L_38)
	.align		4
.L_38:
        /*006c*/ 	.word	index@(.nv.constant0._Z9sumArraysPiS_Pxi)
        /*0070*/ 	.short	0x0380
        /*0072*/ 	.short	0x001c


	//----- nvinfo : EIATTR_SW_WAR
	.align		4
.L_39:
        /*0074*/ 	.byte	0x04, 0x36
        /*0076*/ 	.short	(.L_41 - .L_40)
.L_40:
        /*0078*/ 	.word	0x00000008
.L_41:


//--------------------- .nv.callgraph             --------------------------
	.section	.nv.callgraph,"",@"SHT_CUDA_CALLGRAPH"
	.align	4
	.sectionentsize	8
	.align		4
        /*0000*/ 	.word	0x00000000
	.align		4
        /*0004*/ 	.word	0xffffffff
	.align		4
        /*0008*/ 	.word	0x00000000
	.align		4
        /*000c*/ 	.word	0xfffffffe
	.align		4
        /*0010*/ 	.word	0x00000000
	.align		4
        /*0014*/ 	.word	0xfffffffd
	.align		4
        /*0018*/ 	.word	0x00000000
	.align		4
        /*001c*/ 	.word	0xfffffffc


//--------------------- .text._Z6reducePxi        --------------------------
	.section	.text._Z6reducePxi,"ax",@progbits
	.align	128
        .global         _Z6reducePxi
        .type           _Z6reducePxi,@function
        .size           _Z6reducePxi,(.L_x_5 - _Z6reducePxi)
        .other          _Z6reducePxi,@"STO_CUDA_ENTRY STV_DEFAULT"
_Z6reducePxi:
.text._Z6reducePxi:
[----:B------:R-:W-:Y:S08]  /*0000*/  LDC R1, c[0x0][0x37c] ;  /* 0x0000df00ff017b82 */ /* 0x000ff00000000800 */
[----:B------:R-:W0:Y:S01]  /*0010*/  LDC R0, c[0x0][0x388] ;  /* 0x0000e200ff007b82 */ /* 0x000e220000000800 */
[----:B------:R-:W1:Y:S07]  /*0020*/  S2R R9, SR_TID.X ;  /* 0x0000000000097919 */ /* 0x000e6e0000002100 */
[----:B------:R-:W2:Y:S01]  /*0030*/  S2UR UR4, SR_CTAID.X ;  /* 0x00000000000479c3 */ /* 0x000ea20000002500 */
[----:B0-----:R-:W-:-:S07]  /*0040*/  ISETP.GE.AND P0, PT, R0, 0x2, PT ;  /* 0x000000020000780c */ /* 0x001fce0003f06270 */
[----:B------:R-:W0:Y:S06]  /*0050*/  LDC R0, c[0x0][0x360] ;  /* 0x0000d800ff007b82 */ /* 0x000e2c0000000800 */
[----:B-12---:R-:W-:Y:S05]  /*0060*/  @!P0 EXIT ;  /* 0x000000000000894d */ /* 0x006fea0003800000 */
[----:B------:R-:W1:Y:S01]  /*0070*/  LDC.64 R2, c[0x0][0x380] ;  /* 0x0000e000ff027b82 */ /* 0x000e620000000a00 */
[----:B0-----:R-:W-:Y:S01]  /*0080*/  IMAD R9, R0, UR4, R9 ;  /* 0x0000000400097c24 */ /* 0x001fe2000f8e0209 */
[----:B------:R-:W0:Y:S01]  /*0090*/  LDCU.64 UR6, c[0x0][0x358] ;  /* 0x00006b00ff0677ac */ /* 0x000e220008000a00 */
[----:B------:R-:W-:Y:S01]  /*00a0*/  IMAD.MOV.U32 R11, RZ, RZ, 0x1 ;  /* 0x00000001ff0b7424 */ /* 0x000fe200078e00ff */
[----:B------:R-:W2:Y:S02]  /*00b0*/  LDCU UR5, c[0x0][0x388] ;  /* 0x00007100ff0577ac */ /* 0x000ea40008000800 */
[----:B012---:R-:W-:-:S07]  /*00c0*/  IMAD.WIDE R2, R9, 0x8, R2 ;  /* 0x0000000809027825 */ /* 0x007fce00078e0202 */
.L_x_2:
[----:B------:R-:W-:Y:S01]  /*00d0*/  IADD3 R0, PT, PT, -R11, UR5, RZ ;  /* 0x000000050b007c10 */ /* 0x000fe2000fffe1ff */
[----:B------:R-:W-:Y:S03]  /*00e0*/  BSSY.RECONVERGENT B0, `(.L_x_0) ;  /* 0x0000009000007945 */ /* 0x000fe60003800200 */
[----:B------:R-:W-:-:S13]  /*00f0*/  ISETP.GE.AND P0, PT, R9, R0, PT ;  /* 0x000000000900720c */ /* 0x000fda0003f06270 */
[----:B0-----:R-:W-:Y:S05]  /*0100*/  @P0 BRA `(.L_x_1) ;  /* 0x0000000000180947 */ /* 0x001fea0003800000 */
[----:B------:R-:W-:Y:S01]  /*0110*/  IMAD.WIDE R4, R11, 0x8, R2 ;  /* 0x000000080b047825 */ /* 0x000fe200078e0202 */
[----:B------:R-:W2:Y:S05]  /*0120*/  LDG.E.64 R6, desc[UR6][R2.64] ;  /* 0x0000000602067981 */ /* 0x000eaa000c1e1b00 */
[----:B------:R-:W2:Y:S02]  /*0130*/  LDG.E.64 R4, desc[UR6][R4.64] ;  /* 0x0000000604047981 */ /* 0x000ea4000c1e1b00 */
[----:B--2---:R-:W-:-:S04]  /*0140*/  IADD3 R6, P0, PT, R4, R6, RZ ;  /* 0x0000000604067210 */ /* 0x004fc80007f1e0ff */
[----:B------:R-:W-:-:S05]  /*0150*/  IADD3.X R7, PT, PT, R5, R7, RZ, P0, !PT ;  /* 0x0000000705077210 */ /* 0x000fca00007fe4ff */
[----:B------:R0:W-:Y:S04]  /*0160*/  STG.E.64 desc[UR6][R2.64], R6 ;  /* 0x0000000602007986 */ /* 0x0001e8000c101b06 */
.L_x_1:
[----:B------:R-:W-:Y:S05]  /*0170*/  BSYNC.RECONVERGENT B0 ;  /* 0x0000000000007941 */ /* 0x000fea0003800200 */
.L_x_0:
[----:B------:R-:W-:Y:S01]  /*0180*/  IMAD.SHL.U32 R11, R11, 0x2, RZ ;  /* 0x000000020b0b7824 */ /* 0x000fe200078e00ff */
[----:B------:R-:W-:Y:S04]  /*0190*/  BAR.SYNC.DEFER_BLOCKING 0x0 ;  /* 0x0000000000007b1d */ /* 0x000fe80000010000 */
[----:B------:R-:W-:-:S13]  /*01a0*/  ISETP.GE.AND P0, PT, R11, UR5, PT ;  /* 0x000000050b007c0c */ /* 0x000fda000bf06270 */
[----:B------:R-:W-:Y:S05]  /*01b0*/  @!P0 BRA `(.L_x_2) ;  /* 0xfffffffc00c48947 */ /* 0x000fea000383ffff */
[----:B------:R-:W-:Y:S05]  /*01c0*/  EXIT ;  /* 0x000000000000794d */ /* 0x000fea0003800000 */
.L_x_3:
[----:B------:R-:W-:-:S00]  /*01d0*/  BRA `(.L_x_3) ;  /* 0xfffffffc00fc7947 */ /* 0x000fc0000383ffff */
[----:B------:R-:W-:-:S00]  /*01e0*/  NOP ;  /* 0x0000000000007918 */ /* 0x000fc00000000000 */
        /* <DEDUP_REMOVED lines=9> */
.L_x_5:


//--------------------- .text._Z9sumArraysPiS_Pxi --------------------------
	.section	.text._Z9sumArraysPiS_Pxi,"ax",@progbits
	.align	128
        .global         _Z9sumArraysPiS_Pxi
        .type           _Z9sumArraysPiS_Pxi,@function
        .size           _Z9sumArraysPiS_Pxi,(.L_x_6 - _Z9sumArraysPiS_Pxi)
        .other          _Z9sumArraysPiS_Pxi,@"STO_CUDA_ENTRY STV_DEFAULT"
_Z9sumArraysPiS_Pxi:
.text._Z9sumArraysPiS_Pxi:
[----:B------:R-:W-:Y:S01]  /*0000*/  LDC R1, c[0x0][0x37c] ;  /* 0x0000df00ff017b82 */ /* 0x000fe20000000800 */
[----:B------:R-:W0:Y:S07]  /*0010*/  S2R R11, SR_TID.X ;  /* 0x00000000000b7919 */ /* 0x000e2e0000002100 */
[----:B------:R-:W0:Y:S01]  /*0020*/  S2UR UR4, SR_CTAID.X ;  /* 0x00000000000479c3 */ /* 0x000e220000002500 */
[----:B------:R-:W1:Y:S07]  /*0030*/  LDCU UR5, c[0x0][0x398] ;  /* 0x00007300ff0577ac */ /* 0x000e6e0008000800 */
[----:B------:R-:W0:Y:S02]  /*0040*/  LDC R0, c[0x0][0x360] ;  /* 0x0000d800ff007b82 */ /* 0x000e240000000800 */
[----:B0-----:R-:W-:-:S05]  /*0050*/  IMAD R11, R0, UR4, R11 ;  /* 0x00000004000b7c24 */ /* 0x001fca000f8e020b */
[----:B-1----:R-:W-:-:S13]  /*0060*/  ISETP.GE.AND P0, PT, R11, UR5, PT ;  /* 0x000000050b007c0c */ /* 0x002fda000bf06270 */
[----:B------:R-:W-:Y:S05]  /*0070*/  @P0 EXIT ;  /* 0x000000000000094d */ /* 0x000fea0003800000 */
[----:B------:R-:W0:Y:S01]  /*0080*/  LDC.64 R2, c[0x0][0x380] ;  /* 0x0000e000ff027b82 */ /* 0x000e220000000a00 */
[----:B------:R-:W1:Y:S07]  /*0090*/  LDCU.64 UR4, c[0x0][0x358] ;  /* 0x00006b00ff0477ac */ /* 0x000e6e0008000a00 */
[----:B------:R-:W2:Y:S08]  /*00a0*/  LDC.64 R4, c[0x0][0x388] ;  /* 0x0000e200ff047b82 */ /* 0x000eb00000000a00 */
[----:B------:R-:W3:Y:S01]  /*00b0*/  LDC.64 R8, c[0x0][0x390] ;  /* 0x0000e400ff087b82 */ /* 0x000ee20000000a00 */
[----:B0-----:R-:W-:-:S06]  /*00c0*/  IMAD.WIDE R2, R11, 0x4, R2 ;  /* 0x000000040b027825 */ /* 0x001fcc00078e0202 */
[----:B-1----:R-:W4:Y:S01]  /*00d0*/  LDG.E R2, desc[UR4][R2.64] ;  /* 0x0000000402027981 */ /* 0x002f22000c1e1900 */
[----:B--2---:R-:W-:-:S06]  /*00e0*/  IMAD.WIDE R4, R11, 0x4, R4 ;  /* 0x000000040b047825 */ /* 0x004fcc00078e0204 */
[----:B------:R-:W4:Y:S01]  /*00f0*/  LDG.E R5, desc[UR4][R4.64] ;  /* 0x0000000404057981 */ /* 0x000f22000c1e1900 */
[----:B---3--:R-:W-:Y:S01]  /*0100*/  IMAD.WIDE R8, R11, 0x8, R8 ;  /* 0x000000080b087825 */ /* 0x008fe200078e0208 */
[----:B----4-:R-:W-:-:S04]  /*0110*/  IADD3 R6, PT, PT, R2, R5, RZ ;  /* 0x0000000502067210 */ /* 0x010fc80007ffe0ff */
[----:B------:R-:W-:-:S05]  /*0120*/  SHF.R.S32.HI R7, RZ, 0x1f, R6 ;  /* 0x0000001fff077819 */ /* 0x000fca0000011406 */
[----:B------:R-:W-:Y:S01]  /*0130*/  STG.E.64 desc[UR4][R8.64], R6 ;  /* 0x0000000608007986 */ /* 0x000fe2000c101b04 */
[----:B------:R-:W-:Y:S05]  /*0140*/  EXIT ;  /* 0x000000000000794d */ /* 0x000fea0003800000 */
.L_x_4:
        /* <DEDUP_REMOVED lines=11> */
.L_x_6:


//--------------------- .nv.shared.reserved.0     --------------------------
	.section	.nv.shared.reserved.0,"aw",@nobits
	.weak		__nv_reservedSMEM_offset_0_alias
	.size		__nv_reservedSMEM_offset_0_alias, 0, 64
	.other		__nv_reservedSMEM_offset_0_alias,@"STO_CUDA_RESERVED_SHARED STV_DEFAULT"
__nv_reservedSMEM_offset_0_alias:
	.zero		0
	.zero		64


//--------------------- .nv.constant0._Z6reducePxi --------------------------
	.section	.nv.constant0._Z6reducePxi,"a",@progbits
	.sectionflags	@""
	.align	4
.nv.constant0._Z6reducePxi:
	.zero		908


//--------------------- .nv.constant0._Z9sumArraysPiS_Pxi --------------------------
	.section	.nv.constant0._Z9sumArraysPiS_Pxi,"a",@progbits
	.sectionflags	@""
	.align	4
.nv.constant0._Z9sumArraysPiS_Pxi:
	.zero		924


//--------------------- SYMBOLS --------------------------

	.type		.nv.reservedSmem.offset0,@object
	.size		.nv.reservedSmem.offset0,0x4
